//
// Generated by NVIDIA NVVM Compiler
//
// Compiler Build ID: CL-36424714
// Cuda compilation tools, release 13.0, V13.0.88
// Based on NVVM 20.0.0
//

.version 9.0
.target sm_100
.address_size 64

	// .globl	_Z13sigmoidKernelPfPKfi

.visible .entry _Z13sigmoidKernelPfPKfi(
	.param .u64 .ptr .align 1 _Z13sigmoidKernelPfPKfi_param_0,
	.param .u64 .ptr .align 1 _Z13sigmoidKernelPfPKfi_param_1,
	.param .u32 _Z13sigmoidKernelPfPKfi_param_2
)
{
	.reg .pred 	%p<2>;
	.reg .b32 	%r<8>;
	.reg .b32 	%f<15>;
	.reg .b64 	%rd<8>;

	ld.param.u64 	%rd1, [_Z13sigmoidKernelPfPKfi_param_0];
	ld.param.u64 	%rd2, [_Z13sigmoidKernelPfPKfi_param_1];
	ld.param.u32 	%r2, [_Z13sigmoidKernelPfPKfi_param_2];
	mov.u32 	%r3, %ctaid.x;
	mov.u32 	%r4, %ntid.x;
	mov.u32 	%r5, %tid.x;
	mad.lo.s32 	%r1, %r3, %r4, %r5;
	setp.ge.s32 	%p1, %r1, %r2;
	@%p1 bra 	$L__BB0_2;
	cvta.to.global.u64 	%rd3, %rd2;
	cvta.to.global.u64 	%rd4, %rd1;
	mul.wide.s32 	%rd5, %r1, 4;
	add.s64 	%rd6, %rd3, %rd5;
	ld.global.f32 	%f1, [%rd6];
	fma.rn.f32 	%f2, %f1, 0fBBBB989D, 0f3F000000;
	cvt.sat.f32.f32 	%f3, %f2;
	mov.f32 	%f4, 0f4B400001;
	mov.f32 	%f5, 0f437C0000;
	fma.rm.f32 	%f6, %f3, %f5, %f4;
	add.f32 	%f7, %f6, 0fCB40007F;
	neg.f32 	%f8, %f7;
	fma.rn.f32 	%f9, %f1, 0fBFB8AA3B, %f8;
	fma.rn.f32 	%f10, %f1, 0fB2A57060, %f9;
	mov.b32 	%r6, %f6;
	shl.b32 	%r7, %r6, 23;
	mov.b32 	%f11, %r7;
	ex2.approx.ftz.f32 	%f12, %f10;
	fma.rn.f32 	%f13, %f12, %f11, 0f3F800000;
	rcp.rn.f32 	%f14, %f13;
	add.s64 	%rd7, %rd4, %rd5;
	st.global.f32 	[%rd7], %f14;
$L__BB0_2:
	ret;

}


// ===== COMPILED SASS (sm_100) =====

	.target	sm_100

	.elftype	@"ET_EXEC"


//--------------------- .note.nv.tkinfo           --------------------------
	.section	.note.nv.tkinfo,"",@"SHT_NOTE"
	.sectionflags	@"SHF_NOTE_NV_TKINFO"
	.tkinfo
        /*0018*/ 	.word	0x00000002
        /*0030*/ 	.string	""
        /*0030*/ 	.string	"ptxas"
        /*0030*/ 	.string	"Cuda compilation tools, release 13.0, V13.0.88"
        /*0030*/ 	.string	"Build cuda_13.0.r13.0/compiler.36424714_0"
        /*0030*/ 	.string	"-arch sm_100 -m 64 "



//--------------------- .note.nv.cuinfo           --------------------------
	.section	.note.nv.cuinfo,"",@"SHT_NOTE"
	.sectionflags	@"SHF_NOTE_NV_CUINFO"
        /*0018*/ 	.short	0x0002
        /*001a*/ 	.short	0x0064
        /*001c*/ 	.short	0x0082
	.zero		2


//--------------------- .nv.info                  --------------------------
	.section	.nv.info,"",@"SHT_CUDA_INFO"
	.align	4


	//----- nvinfo : EIATTR_REGCOUNT
	.align		4
        /*0000*/ 	.byte	0x04, 0x2f
        /*0002*/ 	.short	(.L_1 - .L_0)
	.align		4
.L_0:
        /*0004*/ 	.word	index@(_Z13sigmoidKernelPfPKfi)
        /*0008*/ 	.word	0x0000000e


	//----- nvinfo : EIATTR_FRAME_SIZE
	.align		4
.L_1:
        /*000c*/ 	.byte	0x04, 0x11
        /*000e*/ 	.short	(.L_3 - .L_2)
	.align		4
.L_2:
        /*0010*/ 	.word	index@($__internal_0_$__cuda_sm20_rcp_rn_f32_slowpath)
        /*0014*/ 	.word	0x00000000


	//----- nvinfo : EIATTR_FRAME_SIZE
	.align		4
.L_3:
        /*0018*/ 	.byte	0x04, 0x11
        /*001a*/ 	.short	(.L_5 - .L_4)
	.align		4
.L_4:
        /*001c*/ 	.word	index@(_Z13sigmoidKernelPfPKfi)
        /*0020*/ 	.word	0x00000000


	//----- nvinfo : EIATTR_MIN_STACK_SIZE
	.align		4
.L_5:
        /*0024*/ 	.byte	0x04, 0x12
        /*0026*/ 	.short	(.L_7 - .L_6)
	.align		4
.L_6:
        /*0028*/ 	.word	index@(_Z13sigmoidKernelPfPKfi)
        /*002c*/ 	.word	0x00000000
.L_7:


//--------------------- .nv.compat                --------------------------
	.section	.nv.compat,"",@"SHT_CUDA_COMPAT_INFO"
	.align	4
        /*0000*/ 	.byte	0x02, 0x09, 0x00, 0x00, 0x02, 0x02, 0x01, 0x00, 0x02, 0x05, 0x05, 0x00, 0x03, 0x07, 0x01, 0x01
        /*0010*/ 	.byte	0x02, 0x03, 0x00, 0x00, 0x02, 0x06, 0x01, 0x00, 0x04, 0x0b, 0x08, 0x00, 0x09, 0x00, 0x00, 0x00
        /*0020*/ 	.byte	0x00, 0x00, 0x00, 0x00


//--------------------- .nv.info._Z13sigmoidKernelPfPKfi --------------------------
	.section	.nv.info._Z13sigmoidKernelPfPKfi,"",@"SHT_CUDA_INFO"
	.sectionflags	@""
	.align	4


	//----- nvinfo : EIATTR_CUDA_API_VERSION
	.align		4
        /*0000*/ 	.byte	0x04, 0x37
        /*0002*/ 	.short	(.L_9 - .L_8)
.L_8:
        /*0004*/ 	.word	0x00000082


	//----- nvinfo : EIATTR_KPARAM_INFO
	.align		4
.L_9:
        /*0008*/ 	.byte	0x04, 0x17
        /*000a*/ 	.short	(.L_11 - .L_10)
.L_10:
        /*000c*/ 	.word	0x00000000
        /*0010*/ 	.short	0x0002
        /*0012*/ 	.short	0x0010
        /*0014*/ 	.byte	0x00, 0xf0, 0x11, 0x00


	//----- nvinfo : EIATTR_KPARAM_INFO
	.align		4
.L_11:
        /*0018*/ 	.byte	0x04, 0x17
        /*001a*/ 	.short	(.L_13 - .L_12)
.L_12:
        /*001c*/ 	.word	0x00000000
        /*0020*/ 	.short	0x0001
        /*0022*/ 	.short	0x0008
        /*0024*/ 	.byte	0x00, 0xf5, 0x21, 0x00


	//----- nvinfo : EIATTR_KPARAM_INFO
	.align		4
.L_13:
        /*0028*/ 	.byte	0x04, 0x17
        /*002a*/ 	.short	(.L_15 - .L_14)
.L_14:
        /*002c*/ 	.word	0x00000000
        /*0030*/ 	.short	0x0000
        /*0032*/ 	.short	0x0000
        /*0034*/ 	.byte	0x00, 0xf5, 0x21, 0x00


	//----- nvinfo : EIATTR_SPARSE_MMA_MASK
	.align		4
.L_15:
        /*0038*/ 	.byte	0x03, 0x50
        /*003a*/ 	.short	0x0000


	//----- nvinfo : EIATTR_MAXREG_COUNT
	.align		4
        /*003c*/ 	.byte	0x03, 0x1b
        /*003e*/ 	.short	0x00ff


	//----- nvinfo : EIATTR_MERCURY_ISA_VERSION
	.align		4
        /*0040*/ 	.byte	0x03, 0x5f
        /*0042*/ 	.short	0x0101


	//----- nvinfo : EIATTR_VRC_CTA_INIT_COUNT
	.align		4
        /*0044*/ 	.byte	0x02, 0x4a
	.zero		1
	.zero		1


	//----- nvinfo : EIATTR_EXIT_INSTR_OFFSETS
	.align		4
        /*0048*/ 	.byte	0x04, 0x1c
        /*004a*/ 	.short	(.L_17 - .L_16)


	//   ....[0]....
.L_16:
        /*004c*/ 	.word	0x00000070


	//   ....[1]....
        /*0050*/ 	.word	0x00000260


	//----- nvinfo : EIATTR_CRS_STACK_SIZE
	.align		4
.L_17:
        /*0054*/ 	.byte	0x04, 0x1e
        /*0056*/ 	.short	(.L_19 - .L_18)
.L_18:
        /*0058*/ 	.word	0x00000000


	//----- nvinfo : EIATTR_CBANK_PARAM_SIZE
	.align		4
.L_19:
        /*005c*/ 	.byte	0x03, 0x19
        /*005e*/ 	.short	0x0014


	//----- nvinfo : EIATTR_PARAM_CBANK
	.align		4
        /*0060*/ 	.byte	0x04, 0x0a
        /*0062*/ 	.short	(.L_21 - .L_20)
	.align		4
.L_20:
        /*0064*/ 	.word	index@(.nv.constant0._Z13sigmoidKernelPfPKfi)
        /*0068*/ 	.short	0x0380
        /*006a*/ 	.short	0x0014


	//----- nvinfo : EIATTR_SW_WAR
	.align		4
.L_21:
        /*006c*/ 	.byte	0x04, 0x36
        /*006e*/ 	.short	(.L_23 - .L_22)
.L_22:
        /*0070*/ 	.word	0x00000008
.L_23:


//--------------------- .nv.callgraph             --------------------------
	.section	.nv.callgraph,"",@"SHT_CUDA_CALLGRAPH"
	.align	4
	.sectionentsize	8
	.align		4
        /*0000*/ 	.word	0x00000000
	.align		4
        /*0004*/ 	.word	0xffffffff
	.align		4
        /*0008*/ 	.word	0x00000000
	.align		4
        /*000c*/ 	.word	0xfffffffe
	.align		4
        /*0010*/ 	.word	0x00000000
	.align		4
        /*0014*/ 	.word	0xfffffffd
	.align		4
        /*0018*/ 	.word	0x00000000
	.align		4
        /*001c*/ 	.word	0xfffffffc


//--------------------- .text._Z13sigmoidKernelPfPKfi --------------------------
	.section	.text._Z13sigmoidKernelPfPKfi,"ax",@progbits
	.align	128
        .global         _Z13sigmoidKernelPfPKfi
        .type           _Z13sigmoidKernelPfPKfi,@function
        .size           _Z13sigmoidKernelPfPKfi,(.L_x_8 - _Z13sigmoidKernelPfPKfi)
        .other          _Z13sigmoidKernelPfPKfi,@"STO_CUDA_ENTRY STV_DEFAULT"
_Z13sigmoidKernelPfPKfi:
.text._Z13sigmoidKernelPfPKfi:
[----:B------:R-:W-:Y:S01]  /*0000*/  LDC R1, c[0x0][0x37c] ;  /* 0x0000df00ff017b82 */ /* 0x000fe20000000800 */
[----:B------:R-:W0:Y:S07]  /*0010*/  S2R R0, SR_TID.X ;  /* 0x0000000000007919 */ /* 0x000e2e0000002100 */
[----:B------:R-:W0:Y:S01]  /*0020*/  S2UR UR4, SR_CTAID.X ;  /* 0x00000000000479c3 */ /* 0x000e220000002500 */
[----:B------:R-:W1:Y:S07]  /*0030*/  LDCU UR5, c[0x0][0x390] ;  /* 0x00007200ff0577ac */ /* 0x000e6e0008000800 */
[----:B------:R-:W0:Y:S02]  /*0040*/  LDC R3, c[0x0][0x360] ;  /* 0x0000d800ff037b82 */ /* 0x000e240000000800 */
[----:B0-----:R-:W-:-:S05]  /*0050*/  IMAD R3, R3, UR4, R0 ;  /* 0x0000000403037c24 */ /* 0x001fca000f8e0200 */
[----:B-1----:R-:W-:-:S13]  /*0060*/  ISETP.GE.AND P0, PT, R3, UR5, PT ;  /* 0x0000000503007c0c */ /* 0x002fda000bf06270 */
[----:B------:R-:W-:Y:S05]  /*0070*/  @P0 EXIT ;  /* 0x000000000000094d */ /* 0x000fea0003800000 */
[----:B------:R-:W0:Y:S01]  /*0080*/  LDC.64 R4, c[0x0][0x388] ;  /* 0x0000e200ff047b82 */ /* 0x000e220000000a00 */
[----:B------:R-:W1:Y:S01]  /*0090*/  LDCU.64 UR4, c[0x0][0x358] ;  /* 0x00006b00ff0477ac */ /* 0x000e620008000a00 */
[----:B0-----:R-:W-:-:S06]  /*00a0*/  IMAD.WIDE R4, R3, 0x4, R4 ;  /* 0x0000000403047825 */ /* 0x001fcc00078e0204 */
[----:B-1----:R-:W2:Y:S01]  /*00b0*/  LDG.E R4, desc[UR4][R4.64] ;  /* 0x0000000404047981 */ /* 0x002ea2000c1e1900 */
[----:B------:R-:W-:Y:S01]  /*00c0*/  IMAD.MOV.U32 R7, RZ, RZ, 0x3bbb989d ;  /* 0x3bbb989dff077424 */ /* 0x000fe200078e00ff */
[----:B------:R-:W-:Y:S01]  /*00d0*/  BSSY.RECONVERGENT B0, `(.L_x_0) ;  /* 0x0000015000007945 */ /* 0x000fe20003800200 */
[----:B------:R-:W-:Y:S02]  /*00e0*/  IMAD.MOV.U32 R9, RZ, RZ, 0x437c0000 ;  /* 0x437c0000ff097424 */ /* 0x000fe400078e00ff */
[----:B--2---:R-:W-:-:S04]  /*00f0*/  FFMA.SAT R0, R4, -R7, 0.5 ;  /* 0x3f00000004007423 */ /* 0x004fc80000002807 */
[----:B------:R-:W-:-:S04]  /*0100*/  FFMA.RM R0, R0, R9, 12582913 ;  /* 0x4b40000100007423 */ /* 0x000fc80000004009 */
[C---:B------:R-:W-:Y:S01]  /*0110*/  FADD R7, R0.reuse, -12583039 ;  /* 0xcb40007f00077421 */ /* 0x040fe20000000000 */
[----:B------:R-:W-:-:S03]  /*0120*/  SHF.L.U32 R0, R0, 0x17, RZ ;  /* 0x0000001700007819 */ /* 0x000fc600000006ff */
[----:B------:R-:W-:-:S04]  /*0130*/  FFMA R7, R4, -1.4426950216293334961, -R7 ;  /* 0xbfb8aa3b04077823 */ /* 0x000fc80000000807 */
[----:B------:R-:W-:-:S06]  /*0140*/  FFMA R7, R4, -1.925963033500011079e-08, R7 ;  /* 0xb2a5706004077823 */ /* 0x000fcc0000000007 */
[----:B------:R-:W0:Y:S02]  /*0150*/  MUFU.EX2 R7, R7 ;  /* 0x0000000700077308 */ /* 0x000e240000000800 */
[----:B0-----:R-:W-:-:S04]  /*0160*/  FFMA R0, R0, R7, 1 ;  /* 0x3f80000000007423 */ /* 0x001fc80000000007 */
[----:B------:R-:W-:-:S05]  /*0170*/  VIADD R2, R0, 0x1800000 ;  /* 0x0180000000027836 */ /* 0x000fca0000000000 */
[----:B------:R-:W-:-:S04]  /*0180*/  LOP3.LUT R2, R2, 0x7f800000, RZ, 0xc0, !PT ;  /* 0x7f80000002027812 */ /* 0x000fc800078ec0ff */
[----:B------:R-:W-:-:S13]  /*0190*/  ISETP.GT.U32.AND P0, PT, R2, 0x1ffffff, PT ;  /* 0x01ffffff0200780c */ /* 0x000fda0003f04070 */
[----:B------:R-:W-:Y:S05]  /*01a0*/  @P0 BRA `(.L_x_1) ;  /* 0x00000000000c0947 */ /* 0x000fea0003800000 */
[----:B------:R-:W-:-:S07]  /*01b0*/  MOV R4, 0x1d0 ;  /* 0x000001d000047802 */ /* 0x000fce0000000f00 */
[----:B------:R-:W-:Y:S05]  /*01c0*/  CALL.REL.NOINC `($__internal_0_$__cuda_sm20_rcp_rn_f32_slowpath) ;  /* 0x0000000000287944 */ /* 0x000fea0003c00000 */
[----:B------:R-:W-:Y:S05]  /*01d0*/  BRA `(.L_x_2) ;  /* 0x0000000000107947 */ /* 0x000fea0003800000 */
.L_x_1:
[----:B------:R-:W0:Y:S02]  /*01e0*/  MUFU.RCP R7, R0 ;  /* 0x0000000000077308 */ /* 0x000e240000001000 */
[----:B0-----:R-:W-:-:S04]  /*01f0*/  FFMA R2, R0, R7, -1 ;  /* 0xbf80000000027423 */ /* 0x001fc80000000007 */
[----:B------:R-:W-:-:S04]  /*0200*/  FADD.FTZ R2, -R2, -RZ ;  /* 0x800000ff02027221 */ /* 0x000fc80000010100 */
[----:B------:R-:W-:-:S07]  /*0210*/  FFMA R7, R7, R2, R7 ;  /* 0x0000000207077223 */ /* 0x000fce0000000007 */
.L_x_2:
[----:B------:R-:W-:Y:S05]  /*0220*/  BSYNC.RECONVERGENT B0 ;  /* 0x0000000000007941 */ /* 0x000fea0003800200 */
.L_x_0:
[----:B------:R-:W0:Y:S02]  /*0230*/  LDC.64 R4, c[0x0][0x380] ;  /* 0x0000e000ff047b82 */ /* 0x000e240000000a00 */
[----:B0-----:R-:W-:-:S05]  /*0240*/  IMAD.WIDE R2, R3, 0x4, R4 ;  /* 0x0000000403027825 */ /* 0x001fca00078e0204 */
[----:B------:R-:W-:Y:S01]  /*0250*/  STG.E desc[UR4][R2.64], R7 ;  /* 0x0000000702007986 */ /* 0x000fe2000c101904 */
[----:B------:R-:W-:Y:S05]  /*0260*/  EXIT ;  /* 0x000000000000794d */ /* 0x000fea0003800000 */
        .weak           $__internal_0_$__cuda_sm20_rcp_rn_f32_slowpath
        .type           $__internal_0_$__cuda_sm20_rcp_rn_f32_slowpath,@function
        .size           $__internal_0_$__cuda_sm20_rcp_rn_f32_slowpath,(.L_x_8 - $__internal_0_$__cuda_sm20_rcp_rn_f32_slowpath)
$__internal_0_$__cuda_sm20_rcp_rn_f32_slowpath:
[----:B------:R-:W-:Y:S01]  /*0270*/  IMAD.SHL.U32 R2, R0, 0x2, RZ ;  /* 0x0000000200027824 */ /* 0x000fe200078e00ff */
[----:B------:R-:W-:Y:S04]  /*0280*/  BSSY.RECONVERGENT B1, `(.L_x_3) ;  /* 0x0000030000017945 */ /* 0x000fe80003800200 */
[----:B------:R-:W-:-:S04]  /*0290*/  SHF.R.U32.HI R2, RZ, 0x18, R2 ;  /* 0x00000018ff027819 */ /* 0x000fc80000011602 */
[----:B------:R-:W-:-:S13]  /*02a0*/  ISETP.NE.U32.AND P0, PT, R2, RZ, PT ;  /* 0x000000ff0200720c */ /* 0x000fda0003f05070 */
[----:B------:R-:W-:Y:S05]  /*02b0*/  @P0 BRA `(.L_x_4) ;  /* 0x0000000000280947 */ /* 0x000fea0003800000 */
[----:B------:R-:W-:-:S04]  /*02c0*/  SHF.L.U32 R2, R0, 0x1, RZ ;  /* 0x0000000100027819 */ /* 0x000fc800000006ff */
[----:B------:R-:W-:-:S13]  /*02d0*/  ISETP.NE.AND P0, PT, R2, RZ, PT ;  /* 0x000000ff0200720c */ /* 0x000fda0003f05270 */
[----:B------:R-:W-:Y:S01]  /*02e0*/  @P0 FFMA R6, R0, 1.84467440737095516160e+19, RZ ;  /* 0x5f80000000060823 */ /* 0x000fe200000000ff */
[----:B------:R-:W-:Y:S08]  /*02f0*/  @!P0 MUFU.RCP R5, R0 ;  /* 0x0000000000058308 */ /* 0x000ff00000001000 */
[----:B------:R-:W0:Y:S02]  /*0300*/  @P0 MUFU.RCP R7, R6 ;  /* 0x0000000600070308 */ /* 0x000e240000001000 */
[----:B0-----:R-:W-:-:S04]  /*0310*/  @P0 FFMA R2, R6, R7, -1 ;  /* 0xbf80000006020423 */ /* 0x001fc80000000007 */
[----:B------:R-:W-:-:S04]  /*0320*/  @P0 FADD.FTZ R2, -R2, -RZ ;  /* 0x800000ff02020221 */ /* 0x000fc80000010100 */
[----:B------:R-:W-:-:S04]  /*0330*/  @P0 FFMA R2, R7, R2, R7 ;  /* 0x0000000207020223 */ /* 0x000fc80000000007 */
[----:B------:R-:W-:Y:S01]  /*0340*/  @P0 FFMA R5, R2, 1.84467440737095516160e+19, RZ ;  /* 0x5f80000002050823 */ /* 0x000fe200000000ff */
[----:B------:R-:W-:Y:S06]  /*0350*/  BRA `(.L_x_5) ;  /* 0x0000000000887947 */ /* 0x000fec0003800000 */
.L_x_4:
[----:B------:R-:W-:-:S05]  /*0360*/  VIADD R5, R2, 0xffffff03 ;  /* 0xffffff0302057836 */ /* 0x000fca0000000000 */
[----:B------:R-:W-:-:S13]  /*0370*/  ISETP.GT.U32.AND P0, PT, R5, 0x1, PT ;  /* 0x000000010500780c */ /* 0x000fda0003f04070 */
[----:B------:R-:W-:Y:S05]  /*0380*/  @P0 BRA `(.L_x_6) ;  /* 0x0000000000780947 */ /* 0x000fea0003800000 */
[----:B------:R-:W-:Y:S01]  /*0390*/  LOP3.LUT R6, R0, 0x7fffff, RZ, 0xc0, !PT ;  /* 0x007fffff00067812 */ /* 0x000fe200078ec0ff */
[----:B------:R-:W-:-:S03]  /*03a0*/  IMAD.MOV.U32 R10, RZ, RZ, 0x3 ;  /* 0x00000003ff0a7424 */ /* 0x000fc600078e00ff */
[----:B------:R-:W-:Y:S02]  /*03b0*/  LOP3.LUT R6, R6, 0x3f800000, RZ, 0xfc, !PT ;  /* 0x3f80000006067812 */ /* 0x000fe400078efcff */
[----:B------:R-:W-:Y:S02]  /*03c0*/  SHF.L.U32 R11, R10, R5, RZ ;  /* 0x000000050a0b7219 */ /* 0x000fe400000006ff */
[----:B------:R-:W0:Y:S02]  /*03d0*/  MUFU.RCP R7, R6 ;  /* 0x0000000600077308 */ /* 0x000e240000001000 */
[----:B0-----:R-:W-:-:S04]  /*03e0*/  FFMA R8, R6, R7, -1 ;  /* 0xbf80000006087423 */ /* 0x001fc80000000007 */
[----:B------:R-:W-:-:S04]  /*03f0*/  FADD.FTZ R8, -R8, -RZ ;  /* 0x800000ff08087221 */ /* 0x000fc80000010100 */
[CCC-:B------:R-:W-:Y:S01]  /*0400*/  FFMA.RM R9, R7.reuse, R8.reuse, R7.reuse ;  /* 0x0000000807097223 */ /* 0x1c0fe20000004007 */
[----:B------:R-:W-:-:S04]  /*0410*/  FFMA.RP R8, R7, R8, R7 ;  /* 0x0000000807087223 */ /* 0x000fc80000008007 */
[C---:B------:R-:W-:Y:S02]  /*0420*/  LOP3.LUT R7, R9.reuse, 0x7fffff, RZ, 0xc0, !PT ;  /* 0x007fffff09077812 */ /* 0x040fe400078ec0ff */
[----:B------:R-:W-:Y:S02]  /*0430*/  FSETP.NEU.FTZ.AND P0, PT, R9, R8, PT ;  /* 0x000000080900720b */ /* 0x000fe40003f1d000 */
[----:B------:R-:W-:Y:S02]  /*0440*/  LOP3.LUT R8, R7, 0x800000, RZ, 0xfc, !PT ;  /* 0x0080000007087812 */ /* 0x000fe400078efcff */
[----:B------:R-:W-:Y:S02]  /*0450*/  SEL R7, RZ, 0xffffffff, !P0 ;  /* 0xffffffffff077807 */ /* 0x000fe40004000000 */
[----:B------:R-:W-:Y:S02]  /*0460*/  LOP3.LUT R6, R11, R8, RZ, 0xc0, !PT ;  /* 0x000000080b067212 */ /* 0x000fe400078ec0ff */
[----:B------:R-:W-:-:S02]  /*0470*/  IADD3 R7, PT, PT, -R7, RZ, RZ ;  /* 0x000000ff07077210 */ /* 0x000fc40007ffe1ff */
[-C--:B------:R-:W-:Y:S02]  /*0480*/  SHF.R.U32.HI R6, RZ, R5.reuse, R6 ;  /* 0x00000005ff067219 */ /* 0x080fe40000011606 */
[----:B------:R-:W-:Y:S02]  /*0490*/  LOP3.LUT P1, RZ, R7, R5, R8, 0xf8, !PT ;  /* 0x0000000507ff7212 */ /* 0x000fe4000782f808 */
[C---:B------:R-:W-:Y:S02]  /*04a0*/  LOP3.LUT P0, RZ, R6.reuse, 0x1, RZ, 0xc0, !PT ;  /* 0x0000000106ff7812 */ /* 0x040fe4000780c0ff */
[----:B------:R-:W-:-:S04]  /*04b0*/  LOP3.LUT P2, RZ, R6, 0x2, RZ, 0xc0, !PT ;  /* 0x0000000206ff7812 */ /* 0x000fc8000784c0ff */
[----:B------:R-:W-:Y:S02]  /*04c0*/  PLOP3.LUT P0, PT, P0, P1, P2, 0xe0, 0x0 ;  /* 0x000000000000781c */ /* 0x000fe40000703c20 */
[----:B------:R-:W-:Y:S02]  /*04d0*/  LOP3.LUT P1, RZ, R0, 0x7fffff, RZ, 0xc0, !PT ;  /* 0x007fffff00ff7812 */ /* 0x000fe4000782c0ff */
[----:B------:R-:W-:-:S05]  /*04e0*/  SEL R5, RZ, 0x1, !P0 ;  /* 0x00000001ff057807 */ /* 0x000fca0004000000 */
[----:B------:R-:W-:-:S05]  /*04f0*/  IMAD.MOV R5, RZ, RZ, -R5 ;  /* 0x000000ffff057224 */ /* 0x000fca00078e0a05 */
[----:B------:R-:W-:Y:S02]  /*0500*/  ISETP.GE.AND P0, PT, R5, RZ, PT ;  /* 0x000000ff0500720c */ /* 0x000fe40003f06270 */
[----:B------:R-:W-:-:S04]  /*0510*/  IADD3 R5, PT, PT, R2, -0xfc, RZ ;  /* 0xffffff0402057810 */ /* 0x000fc80007ffe0ff */
[----:B------:R-:W-:-:S07]  /*0520*/  SHF.R.U32.HI R5, RZ, R5, R8 ;  /* 0x00000005ff057219 */ /* 0x000fce0000011608 */
[----:B------:R-:W-:-:S05]  /*0530*/  @!P0 VIADD R5, R5, 0x1 ;  /* 0x0000000105058836 */ /* 0x000fca0000000000 */
[----:B------:R-:W-:-:S04]  /*0540*/  @!P1 SHF.L.U32 R5, R5, 0x1, RZ ;  /* 0x0000000105059819 */ /* 0x000fc800000006ff */
[----:B------:R-:W-:Y:S01]  /*0550*/  LOP3.LUT R5, R5, 0x80000000, R0, 0xf8, !PT ;  /* 0x8000000005057812 */ /* 0x000fe200078ef800 */
[----:B------:R-:W-:Y:S06]  /*0560*/  BRA `(.L_x_5) ;  /* 0x0000000000047947 */ /* 0x000fec0003800000 */
.L_x_6:
[----:B------:R0:W1:Y:S02]  /*0570*/  MUFU.RCP R5, R0 ;  /* 0x0000000000057308 */ /* 0x0000640000001000 */
.L_x_5:
[----:B------:R-:W-:Y:S05]  /*0580*/  BSYNC.RECONVERGENT B1 ;  /* 0x0000000000017941 */ /* 0x000fea0003800200 */
.L_x_3:
[----:B-1----:R-:W-:Y:S02]  /*0590*/  IMAD.MOV.U32 R7, RZ, RZ, R5 ;  /* 0x000000ffff077224 */ /* 0x002fe400078e0005 */
[----:B------:R-:W-:-:S04]  /*05a0*/  HFMA2 R5, -RZ, RZ, 0, 0 ;  /* 0x00000000ff057431 */ /* 0x000fc800000001ff */
[----:B0-----:R-:W-:Y:S05]  /*05b0*/  RET.REL.NODEC R4 `(_Z13sigmoidKernelPfPKfi) ;  /* 0xfffffff804907950 */ /* 0x001fea0003c3ffff */
.L_x_7:
[----:B------:R-:W-:-:S00]  /*05c0*/  BRA `(.L_x_7) ;  /* 0xfffffffc00fc7947 */ /* 0x000fc0000383ffff */
[----:B------:R-:W-:-:S00]  /*05d0*/  NOP ;  /* 0x0000000000007918 */ /* 0x000fc00000000000 */
        /* <DEDUP_REMOVED lines=10> */
.L_x_8:


//--------------------- .nv.shared.reserved.0     --------------------------
	.section	.nv.shared.reserved.0,"aw",@nobits
	.weak		__nv_reservedSMEM_offset_0_alias
	.size		__nv_reservedSMEM_offset_0_alias, 0, 64
	.other		__nv_reservedSMEM_offset_0_alias,@"STO_CUDA_RESERVED_SHARED STV_DEFAULT"
__nv_reservedSMEM_offset_0_alias:
	.zero		0
	.zero		64


//--------------------- .nv.constant0._Z13sigmoidKernelPfPKfi --------------------------
	.section	.nv.constant0._Z13sigmoidKernelPfPKfi,"a",@progbits
	.sectionflags	@""
	.align	4
.nv.constant0._Z13sigmoidKernelPfPKfi:
	.zero		916


//--------------------- SYMBOLS --------------------------

	.type		.nv.reservedSmem.offset0,@object
	.size		.nv.reservedSmem.offset0,0x4
